//
// Generated by NVIDIA NVVM Compiler
//
// Compiler Build ID: CL-36424714
// Cuda compilation tools, release 13.0, V13.0.88
// Based on NVVM 20.0.0
//

.version 9.0
.target sm_100
.address_size 64

	// .globl	default_function_kernel0
// _ZZ24default_function_kernel0E8A_shared has been demoted
// _ZZ24default_function_kernel0E8B_shared has been demoted

.visible .entry default_function_kernel0(
	.param .u64 .ptr .align 1 default_function_kernel0_param_0,
	.param .u64 .ptr .align 1 default_function_kernel0_param_1,
	.param .u64 .ptr .align 1 default_function_kernel0_param_2
)
{
	.reg .pred 	%p<5>;
	.reg .b32 	%r<42>;
	.reg .b32 	%f<194>;
	.reg .b64 	%rd<17>;
	// demoted variable
	.shared .align 4 .b8 _ZZ24default_function_kernel0E8A_shared[16384];
	// demoted variable
	.shared .align 4 .b8 _ZZ24default_function_kernel0E8B_shared[256];
	ld.param.u64 	%rd7, [default_function_kernel0_param_0];
	ld.param.u64 	%rd8, [default_function_kernel0_param_1];
	ld.param.u64 	%rd6, [default_function_kernel0_param_2];
	cvta.to.global.u64 	%rd1, %rd7;
	cvta.to.global.u64 	%rd9, %rd8;
	mov.u32 	%r1, %ctaid.z;
	shl.b32 	%r16, %r1, 20;
	mov.u32 	%r2, %ctaid.y;
	shl.b32 	%r17, %r2, 15;
	add.s32 	%r18, %r16, %r17;
	mov.u32 	%r3, %tid.y;
	shl.b32 	%r19, %r3, 10;
	add.s32 	%r4, %r18, %r19;
	shl.b32 	%r5, %r1, 9;
	shl.b32 	%r20, %r3, 9;
	mov.u32 	%r21, _ZZ24default_function_kernel0E8A_shared;
	add.s32 	%r6, %r21, %r20;
	add.s64 	%rd2, %rd9, 32;
	mov.b32 	%r38, 0;
	mov.f32 	%f190, 0f00000000;
	mov.f32 	%f191, %f190;
$L__BB0_1:
	bar.sync 	0;
	shl.b32 	%r24, %r38, 6;
	add.s32 	%r25, %r4, %r24;
	mul.wide.u32 	%rd10, %r25, 4;
	add.s64 	%rd11, %rd1, %rd10;
	ld.global.nc.f32 	%f8, [%rd11];
	st.shared.f32 	[%r6], %f8;
	ld.global.nc.f32 	%f9, [%rd11+4];
	st.shared.f32 	[%r6+4], %f9;
	ld.global.nc.f32 	%f10, [%rd11+8];
	st.shared.f32 	[%r6+8], %f10;
	ld.global.nc.f32 	%f11, [%rd11+12];
	st.shared.f32 	[%r6+12], %f11;
	ld.global.nc.f32 	%f12, [%rd11+16];
	st.shared.f32 	[%r6+16], %f12;
	ld.global.nc.f32 	%f13, [%rd11+20];
	st.shared.f32 	[%r6+20], %f13;
	ld.global.nc.f32 	%f14, [%rd11+24];
	st.shared.f32 	[%r6+24], %f14;
	ld.global.nc.f32 	%f15, [%rd11+28];
	st.shared.f32 	[%r6+28], %f15;
	ld.global.nc.f32 	%f16, [%rd11+32];
	st.shared.f32 	[%r6+32], %f16;
	ld.global.nc.f32 	%f17, [%rd11+36];
	st.shared.f32 	[%r6+36], %f17;
	ld.global.nc.f32 	%f18, [%rd11+40];
	st.shared.f32 	[%r6+40], %f18;
	ld.global.nc.f32 	%f19, [%rd11+44];
	st.shared.f32 	[%r6+44], %f19;
	ld.global.nc.f32 	%f20, [%rd11+48];
	st.shared.f32 	[%r6+48], %f20;
	ld.global.nc.f32 	%f21, [%rd11+52];
	st.shared.f32 	[%r6+52], %f21;
	ld.global.nc.f32 	%f22, [%rd11+56];
	st.shared.f32 	[%r6+56], %f22;
	ld.global.nc.f32 	%f23, [%rd11+60];
	st.shared.f32 	[%r6+60], %f23;
	ld.global.nc.f32 	%f24, [%rd11+64];
	st.shared.f32 	[%r6+64], %f24;
	ld.global.nc.f32 	%f25, [%rd11+68];
	st.shared.f32 	[%r6+68], %f25;
	ld.global.nc.f32 	%f26, [%rd11+72];
	st.shared.f32 	[%r6+72], %f26;
	ld.global.nc.f32 	%f27, [%rd11+76];
	st.shared.f32 	[%r6+76], %f27;
	ld.global.nc.f32 	%f28, [%rd11+80];
	st.shared.f32 	[%r6+80], %f28;
	ld.global.nc.f32 	%f29, [%rd11+84];
	st.shared.f32 	[%r6+84], %f29;
	ld.global.nc.f32 	%f30, [%rd11+88];
	st.shared.f32 	[%r6+88], %f30;
	ld.global.nc.f32 	%f31, [%rd11+92];
	st.shared.f32 	[%r6+92], %f31;
	ld.global.nc.f32 	%f32, [%rd11+96];
	st.shared.f32 	[%r6+96], %f32;
	ld.global.nc.f32 	%f33, [%rd11+100];
	st.shared.f32 	[%r6+100], %f33;
	ld.global.nc.f32 	%f34, [%rd11+104];
	st.shared.f32 	[%r6+104], %f34;
	ld.global.nc.f32 	%f35, [%rd11+108];
	st.shared.f32 	[%r6+108], %f35;
	ld.global.nc.f32 	%f36, [%rd11+112];
	st.shared.f32 	[%r6+112], %f36;
	ld.global.nc.f32 	%f37, [%rd11+116];
	st.shared.f32 	[%r6+116], %f37;
	ld.global.nc.f32 	%f38, [%rd11+120];
	st.shared.f32 	[%r6+120], %f38;
	ld.global.nc.f32 	%f39, [%rd11+124];
	st.shared.f32 	[%r6+124], %f39;
	ld.global.nc.f32 	%f40, [%rd11+128];
	st.shared.f32 	[%r6+128], %f40;
	ld.global.nc.f32 	%f41, [%rd11+132];
	st.shared.f32 	[%r6+132], %f41;
	ld.global.nc.f32 	%f42, [%rd11+136];
	st.shared.f32 	[%r6+136], %f42;
	ld.global.nc.f32 	%f43, [%rd11+140];
	st.shared.f32 	[%r6+140], %f43;
	ld.global.nc.f32 	%f44, [%rd11+144];
	st.shared.f32 	[%r6+144], %f44;
	ld.global.nc.f32 	%f45, [%rd11+148];
	st.shared.f32 	[%r6+148], %f45;
	ld.global.nc.f32 	%f46, [%rd11+152];
	st.shared.f32 	[%r6+152], %f46;
	ld.global.nc.f32 	%f47, [%rd11+156];
	st.shared.f32 	[%r6+156], %f47;
	ld.global.nc.f32 	%f48, [%rd11+160];
	st.shared.f32 	[%r6+160], %f48;
	ld.global.nc.f32 	%f49, [%rd11+164];
	st.shared.f32 	[%r6+164], %f49;
	ld.global.nc.f32 	%f50, [%rd11+168];
	st.shared.f32 	[%r6+168], %f50;
	ld.global.nc.f32 	%f51, [%rd11+172];
	st.shared.f32 	[%r6+172], %f51;
	ld.global.nc.f32 	%f52, [%rd11+176];
	st.shared.f32 	[%r6+176], %f52;
	ld.global.nc.f32 	%f53, [%rd11+180];
	st.shared.f32 	[%r6+180], %f53;
	ld.global.nc.f32 	%f54, [%rd11+184];
	st.shared.f32 	[%r6+184], %f54;
	ld.global.nc.f32 	%f55, [%rd11+188];
	st.shared.f32 	[%r6+188], %f55;
	ld.global.nc.f32 	%f56, [%rd11+192];
	st.shared.f32 	[%r6+192], %f56;
	ld.global.nc.f32 	%f57, [%rd11+196];
	st.shared.f32 	[%r6+196], %f57;
	ld.global.nc.f32 	%f58, [%rd11+200];
	st.shared.f32 	[%r6+200], %f58;
	ld.global.nc.f32 	%f59, [%rd11+204];
	st.shared.f32 	[%r6+204], %f59;
	ld.global.nc.f32 	%f60, [%rd11+208];
	st.shared.f32 	[%r6+208], %f60;
	ld.global.nc.f32 	%f61, [%rd11+212];
	st.shared.f32 	[%r6+212], %f61;
	ld.global.nc.f32 	%f62, [%rd11+216];
	st.shared.f32 	[%r6+216], %f62;
	ld.global.nc.f32 	%f63, [%rd11+220];
	st.shared.f32 	[%r6+220], %f63;
	ld.global.nc.f32 	%f64, [%rd11+224];
	st.shared.f32 	[%r6+224], %f64;
	ld.global.nc.f32 	%f65, [%rd11+228];
	st.shared.f32 	[%r6+228], %f65;
	ld.global.nc.f32 	%f66, [%rd11+232];
	st.shared.f32 	[%r6+232], %f66;
	ld.global.nc.f32 	%f67, [%rd11+236];
	st.shared.f32 	[%r6+236], %f67;
	ld.global.nc.f32 	%f68, [%rd11+240];
	st.shared.f32 	[%r6+240], %f68;
	ld.global.nc.f32 	%f69, [%rd11+244];
	st.shared.f32 	[%r6+244], %f69;
	ld.global.nc.f32 	%f70, [%rd11+248];
	st.shared.f32 	[%r6+248], %f70;
	ld.global.nc.f32 	%f71, [%rd11+252];
	st.shared.f32 	[%r6+252], %f71;
	ld.global.nc.f32 	%f72, [%rd11+2048];
	st.shared.f32 	[%r6+256], %f72;
	ld.global.nc.f32 	%f73, [%rd11+2052];
	st.shared.f32 	[%r6+260], %f73;
	ld.global.nc.f32 	%f74, [%rd11+2056];
	st.shared.f32 	[%r6+264], %f74;
	ld.global.nc.f32 	%f75, [%rd11+2060];
	st.shared.f32 	[%r6+268], %f75;
	ld.global.nc.f32 	%f76, [%rd11+2064];
	st.shared.f32 	[%r6+272], %f76;
	ld.global.nc.f32 	%f77, [%rd11+2068];
	st.shared.f32 	[%r6+276], %f77;
	ld.global.nc.f32 	%f78, [%rd11+2072];
	st.shared.f32 	[%r6+280], %f78;
	ld.global.nc.f32 	%f79, [%rd11+2076];
	st.shared.f32 	[%r6+284], %f79;
	ld.global.nc.f32 	%f80, [%rd11+2080];
	st.shared.f32 	[%r6+288], %f80;
	ld.global.nc.f32 	%f81, [%rd11+2084];
	st.shared.f32 	[%r6+292], %f81;
	ld.global.nc.f32 	%f82, [%rd11+2088];
	st.shared.f32 	[%r6+296], %f82;
	ld.global.nc.f32 	%f83, [%rd11+2092];
	st.shared.f32 	[%r6+300], %f83;
	ld.global.nc.f32 	%f84, [%rd11+2096];
	st.shared.f32 	[%r6+304], %f84;
	ld.global.nc.f32 	%f85, [%rd11+2100];
	st.shared.f32 	[%r6+308], %f85;
	ld.global.nc.f32 	%f86, [%rd11+2104];
	st.shared.f32 	[%r6+312], %f86;
	ld.global.nc.f32 	%f87, [%rd11+2108];
	st.shared.f32 	[%r6+316], %f87;
	ld.global.nc.f32 	%f88, [%rd11+2112];
	st.shared.f32 	[%r6+320], %f88;
	ld.global.nc.f32 	%f89, [%rd11+2116];
	st.shared.f32 	[%r6+324], %f89;
	ld.global.nc.f32 	%f90, [%rd11+2120];
	st.shared.f32 	[%r6+328], %f90;
	ld.global.nc.f32 	%f91, [%rd11+2124];
	st.shared.f32 	[%r6+332], %f91;
	ld.global.nc.f32 	%f92, [%rd11+2128];
	st.shared.f32 	[%r6+336], %f92;
	ld.global.nc.f32 	%f93, [%rd11+2132];
	st.shared.f32 	[%r6+340], %f93;
	ld.global.nc.f32 	%f94, [%rd11+2136];
	st.shared.f32 	[%r6+344], %f94;
	ld.global.nc.f32 	%f95, [%rd11+2140];
	st.shared.f32 	[%r6+348], %f95;
	ld.global.nc.f32 	%f96, [%rd11+2144];
	st.shared.f32 	[%r6+352], %f96;
	ld.global.nc.f32 	%f97, [%rd11+2148];
	st.shared.f32 	[%r6+356], %f97;
	ld.global.nc.f32 	%f98, [%rd11+2152];
	st.shared.f32 	[%r6+360], %f98;
	ld.global.nc.f32 	%f99, [%rd11+2156];
	st.shared.f32 	[%r6+364], %f99;
	ld.global.nc.f32 	%f100, [%rd11+2160];
	st.shared.f32 	[%r6+368], %f100;
	ld.global.nc.f32 	%f101, [%rd11+2164];
	st.shared.f32 	[%r6+372], %f101;
	ld.global.nc.f32 	%f102, [%rd11+2168];
	st.shared.f32 	[%r6+376], %f102;
	ld.global.nc.f32 	%f103, [%rd11+2172];
	st.shared.f32 	[%r6+380], %f103;
	ld.global.nc.f32 	%f104, [%rd11+2176];
	st.shared.f32 	[%r6+384], %f104;
	ld.global.nc.f32 	%f105, [%rd11+2180];
	st.shared.f32 	[%r6+388], %f105;
	ld.global.nc.f32 	%f106, [%rd11+2184];
	st.shared.f32 	[%r6+392], %f106;
	ld.global.nc.f32 	%f107, [%rd11+2188];
	st.shared.f32 	[%r6+396], %f107;
	ld.global.nc.f32 	%f108, [%rd11+2192];
	st.shared.f32 	[%r6+400], %f108;
	ld.global.nc.f32 	%f109, [%rd11+2196];
	st.shared.f32 	[%r6+404], %f109;
	ld.global.nc.f32 	%f110, [%rd11+2200];
	st.shared.f32 	[%r6+408], %f110;
	ld.global.nc.f32 	%f111, [%rd11+2204];
	st.shared.f32 	[%r6+412], %f111;
	ld.global.nc.f32 	%f112, [%rd11+2208];
	st.shared.f32 	[%r6+416], %f112;
	ld.global.nc.f32 	%f113, [%rd11+2212];
	st.shared.f32 	[%r6+420], %f113;
	ld.global.nc.f32 	%f114, [%rd11+2216];
	st.shared.f32 	[%r6+424], %f114;
	ld.global.nc.f32 	%f115, [%rd11+2220];
	st.shared.f32 	[%r6+428], %f115;
	ld.global.nc.f32 	%f116, [%rd11+2224];
	st.shared.f32 	[%r6+432], %f116;
	ld.global.nc.f32 	%f117, [%rd11+2228];
	st.shared.f32 	[%r6+436], %f117;
	ld.global.nc.f32 	%f118, [%rd11+2232];
	st.shared.f32 	[%r6+440], %f118;
	ld.global.nc.f32 	%f119, [%rd11+2236];
	st.shared.f32 	[%r6+444], %f119;
	ld.global.nc.f32 	%f120, [%rd11+2240];
	st.shared.f32 	[%r6+448], %f120;
	ld.global.nc.f32 	%f121, [%rd11+2244];
	st.shared.f32 	[%r6+452], %f121;
	ld.global.nc.f32 	%f122, [%rd11+2248];
	st.shared.f32 	[%r6+456], %f122;
	ld.global.nc.f32 	%f123, [%rd11+2252];
	st.shared.f32 	[%r6+460], %f123;
	ld.global.nc.f32 	%f124, [%rd11+2256];
	st.shared.f32 	[%r6+464], %f124;
	ld.global.nc.f32 	%f125, [%rd11+2260];
	st.shared.f32 	[%r6+468], %f125;
	ld.global.nc.f32 	%f126, [%rd11+2264];
	st.shared.f32 	[%r6+472], %f126;
	ld.global.nc.f32 	%f127, [%rd11+2268];
	st.shared.f32 	[%r6+476], %f127;
	ld.global.nc.f32 	%f128, [%rd11+2272];
	st.shared.f32 	[%r6+480], %f128;
	ld.global.nc.f32 	%f129, [%rd11+2276];
	st.shared.f32 	[%r6+484], %f129;
	ld.global.nc.f32 	%f130, [%rd11+2280];
	st.shared.f32 	[%r6+488], %f130;
	ld.global.nc.f32 	%f131, [%rd11+2284];
	st.shared.f32 	[%r6+492], %f131;
	ld.global.nc.f32 	%f132, [%rd11+2288];
	st.shared.f32 	[%r6+496], %f132;
	ld.global.nc.f32 	%f133, [%rd11+2292];
	st.shared.f32 	[%r6+500], %f133;
	ld.global.nc.f32 	%f134, [%rd11+2296];
	st.shared.f32 	[%r6+504], %f134;
	ld.global.nc.f32 	%f135, [%rd11+2300];
	st.shared.f32 	[%r6+508], %f135;
	add.s32 	%r26, %r24, %r5;
	mul.wide.u32 	%rd12, %r26, 4;
	add.s64 	%rd16, %rd2, %rd12;
	mov.u32 	%r27, _ZZ24default_function_kernel0E8B_shared;
	add.s32 	%r39, %r27, 32;
	mov.b32 	%r40, 0;
$L__BB0_2:
	setp.ne.s32 	%p1, %r3, 0;
	@%p1 bra 	$L__BB0_4;
	ld.global.nc.f32 	%f136, [%rd16+-32];
	st.shared.f32 	[%r39+-32], %f136;
	ld.global.nc.f32 	%f137, [%rd16+-28];
	st.shared.f32 	[%r39+-28], %f137;
	ld.global.nc.f32 	%f138, [%rd16+-24];
	st.shared.f32 	[%r39+-24], %f138;
	ld.global.nc.f32 	%f139, [%rd16+-20];
	st.shared.f32 	[%r39+-20], %f139;
	ld.global.nc.f32 	%f140, [%rd16+-16];
	st.shared.f32 	[%r39+-16], %f140;
	ld.global.nc.f32 	%f141, [%rd16+-12];
	st.shared.f32 	[%r39+-12], %f141;
	ld.global.nc.f32 	%f142, [%rd16+-8];
	st.shared.f32 	[%r39+-8], %f142;
	ld.global.nc.f32 	%f143, [%rd16+-4];
	st.shared.f32 	[%r39+-4], %f143;
	ld.global.nc.f32 	%f144, [%rd16];
	st.shared.f32 	[%r39], %f144;
	ld.global.nc.f32 	%f145, [%rd16+4];
	st.shared.f32 	[%r39+4], %f145;
	ld.global.nc.f32 	%f146, [%rd16+8];
	st.shared.f32 	[%r39+8], %f146;
	ld.global.nc.f32 	%f147, [%rd16+12];
	st.shared.f32 	[%r39+12], %f147;
	ld.global.nc.f32 	%f148, [%rd16+16];
	st.shared.f32 	[%r39+16], %f148;
	ld.global.nc.f32 	%f149, [%rd16+20];
	st.shared.f32 	[%r39+20], %f149;
	ld.global.nc.f32 	%f150, [%rd16+24];
	st.shared.f32 	[%r39+24], %f150;
	ld.global.nc.f32 	%f151, [%rd16+28];
	st.shared.f32 	[%r39+28], %f151;
$L__BB0_4:
	add.s32 	%r40, %r40, 16;
	add.s32 	%r39, %r39, 64;
	add.s64 	%rd16, %rd16, 64;
	setp.ne.s32 	%p2, %r40, 64;
	@%p2 bra 	$L__BB0_2;
	bar.sync 	0;
	mov.b32 	%r41, 0;
$L__BB0_6:
	shl.b32 	%r29, %r41, 2;
	add.s32 	%r30, %r6, %r29;
	ld.shared.f32 	%f152, [%r30];
	ld.shared.f32 	%f153, [%r30+256];
	add.s32 	%r32, %r27, %r29;
	ld.shared.f32 	%f154, [%r32];
	fma.rn.f32 	%f155, %f154, %f152, %f190;
	fma.rn.f32 	%f156, %f154, %f153, %f191;
	ld.shared.f32 	%f157, [%r30+4];
	ld.shared.f32 	%f158, [%r30+260];
	ld.shared.f32 	%f159, [%r32+4];
	fma.rn.f32 	%f160, %f159, %f157, %f155;
	fma.rn.f32 	%f161, %f159, %f158, %f156;
	ld.shared.f32 	%f162, [%r30+8];
	ld.shared.f32 	%f163, [%r30+264];
	ld.shared.f32 	%f164, [%r32+8];
	fma.rn.f32 	%f165, %f164, %f162, %f160;
	fma.rn.f32 	%f166, %f164, %f163, %f161;
	ld.shared.f32 	%f167, [%r30+12];
	ld.shared.f32 	%f168, [%r30+268];
	ld.shared.f32 	%f169, [%r32+12];
	fma.rn.f32 	%f170, %f169, %f167, %f165;
	fma.rn.f32 	%f171, %f169, %f168, %f166;
	ld.shared.f32 	%f172, [%r30+16];
	ld.shared.f32 	%f173, [%r30+272];
	ld.shared.f32 	%f174, [%r32+16];
	fma.rn.f32 	%f175, %f174, %f172, %f170;
	fma.rn.f32 	%f176, %f174, %f173, %f171;
	ld.shared.f32 	%f177, [%r30+20];
	ld.shared.f32 	%f178, [%r30+276];
	ld.shared.f32 	%f179, [%r32+20];
	fma.rn.f32 	%f180, %f179, %f177, %f175;
	fma.rn.f32 	%f181, %f179, %f178, %f176;
	ld.shared.f32 	%f182, [%r30+24];
	ld.shared.f32 	%f183, [%r30+280];
	ld.shared.f32 	%f184, [%r32+24];
	fma.rn.f32 	%f185, %f184, %f182, %f180;
	fma.rn.f32 	%f186, %f184, %f183, %f181;
	ld.shared.f32 	%f187, [%r30+28];
	ld.shared.f32 	%f188, [%r30+284];
	ld.shared.f32 	%f189, [%r32+28];
	fma.rn.f32 	%f190, %f189, %f187, %f185;
	fma.rn.f32 	%f191, %f189, %f188, %f186;
	add.s32 	%r41, %r41, 8;
	setp.ne.s32 	%p3, %r41, 64;
	@%p3 bra 	$L__BB0_6;
	add.s32 	%r38, %r38, 1;
	setp.ne.s32 	%p4, %r38, 8;
	@%p4 bra 	$L__BB0_1;
	shl.b32 	%r33, %r1, 11;
	shl.b32 	%r34, %r2, 6;
	add.s32 	%r35, %r33, %r34;
	shl.b32 	%r36, %r3, 1;
	add.s32 	%r37, %r35, %r36;
	cvta.to.global.u64 	%rd13, %rd6;
	mul.wide.u32 	%rd14, %r37, 4;
	add.s64 	%rd15, %rd13, %rd14;
	st.global.f32 	[%rd15], %f190;
	st.global.f32 	[%rd15+4], %f191;
	ret;

}


// ===== COMPILED SASS (sm_100) =====

	.target	sm_100

	.elftype	@"ET_EXEC"


//--------------------- .note.nv.tkinfo           --------------------------
	.section	.note.nv.tkinfo,"",@"SHT_NOTE"
	.sectionflags	@"SHF_NOTE_NV_TKINFO"
	.tkinfo
        /*0018*/ 	.word	0x00000002
        /*0030*/ 	.string	""
        /*0030*/ 	.string	"ptxas"
        /*0030*/ 	.string	"Cuda compilation tools, release 13.0, V13.0.88"
        /*0030*/ 	.string	"Build cuda_13.0.r13.0/compiler.36424714_0"
        /*0030*/ 	.string	"-arch sm_100 -m 64 "



//--------------------- .note.nv.cuinfo           --------------------------
	.section	.note.nv.cuinfo,"",@"SHT_NOTE"
	.sectionflags	@"SHF_NOTE_NV_CUINFO"
        /*0018*/ 	.short	0x0002
        /*001a*/ 	.short	0x0064
        /*001c*/ 	.short	0x0082
	.zero		2


//--------------------- .nv.info                  --------------------------
	.section	.nv.info,"",@"SHT_CUDA_INFO"
	.align	4


	//----- nvinfo : EIATTR_REGCOUNT
	.align		4
        /*0000*/ 	.byte	0x04, 0x2f
        /*0002*/ 	.short	(.L_1 - .L_0)
	.align		4
.L_0:
        /*0004*/ 	.word	index@(default_function_kernel0)
        /*0008*/ 	.word	0x00000028


	//----- nvinfo : EIATTR_FRAME_SIZE
	.align		4
.L_1:
        /*000c*/ 	.byte	0x04, 0x11
        /*000e*/ 	.short	(.L_3 - .L_2)
	.align		4
.L_2:
        /*0010*/ 	.word	index@(default_function_kernel0)
        /*0014*/ 	.word	0x00000000


	//----- nvinfo : EIATTR_MIN_STACK_SIZE
	.align		4
.L_3:
        /*0018*/ 	.byte	0x04, 0x12
        /*001a*/ 	.short	(.L_5 - .L_4)
	.align		4
.L_4:
        /*001c*/ 	.word	index@(default_function_kernel0)
        /*0020*/ 	.word	0x00000000
.L_5:


//--------------------- .nv.compat                --------------------------
	.section	.nv.compat,"",@"SHT_CUDA_COMPAT_INFO"
	.align	4
        /*0000*/ 	.byte	0x02, 0x09, 0x00, 0x00, 0x02, 0x02, 0x01, 0x00, 0x02, 0x05, 0x05, 0x00, 0x03, 0x07, 0x01, 0x01
        /*0010*/ 	.byte	0x02, 0x03, 0x00, 0x00, 0x02, 0x06, 0x01, 0x00, 0x04, 0x0b, 0x08, 0x00, 0x09, 0x00, 0x00, 0x00
        /*0020*/ 	.byte	0x00, 0x00, 0x00, 0x00


//--------------------- .nv.info.default_function_kernel0 --------------------------
	.section	.nv.info.default_function_kernel0,"",@"SHT_CUDA_INFO"
	.sectionflags	@""
	.align	4


	//----- nvinfo : EIATTR_CUDA_API_VERSION
	.align		4
        /*0000*/ 	.byte	0x04, 0x37
        /*0002*/ 	.short	(.L_7 - .L_6)
.L_6:
        /*0004*/ 	.word	0x00000082


	//----- nvinfo : EIATTR_KPARAM_INFO
	.align		4
.L_7:
        /*0008*/ 	.byte	0x04, 0x17
        /*000a*/ 	.short	(.L_9 - .L_8)
.L_8:
        /*000c*/ 	.word	0x00000000
        /*0010*/ 	.short	0x0002
        /*0012*/ 	.short	0x0010
        /*0014*/ 	.byte	0x00, 0xf5, 0x21, 0x00


	//----- nvinfo : EIATTR_KPARAM_INFO
	.align		4
.L_9:
        /*0018*/ 	.byte	0x04, 0x17
        /*001a*/ 	.short	(.L_11 - .L_10)
.L_10:
        /*001c*/ 	.word	0x00000000
        /*0020*/ 	.short	0x0001
        /*0022*/ 	.short	0x0008
        /*0024*/ 	.byte	0x00, 0xf5, 0x21, 0x00


	//----- nvinfo : EIATTR_KPARAM_INFO
	.align		4
.L_11:
        /*0028*/ 	.byte	0x04, 0x17
        /*002a*/ 	.short	(.L_13 - .L_12)
.L_12:
        /*002c*/ 	.word	0x00000000
        /*0030*/ 	.short	0x0000
        /*0032*/ 	.short	0x0000
        /*0034*/ 	.byte	0x00, 0xf5, 0x21, 0x00


	//----- nvinfo : EIATTR_SPARSE_MMA_MASK
	.align		4
.L_13:
        /*0038*/ 	.byte	0x03, 0x50
        /*003a*/ 	.short	0x0000


	//----- nvinfo : EIATTR_MAXREG_COUNT
	.align		4
        /*003c*/ 	.byte	0x03, 0x1b
        /*003e*/ 	.short	0x00ff


	//----- nvinfo : EIATTR_NUM_BARRIERS
	.align		4
        /*0040*/ 	.byte	0x02, 0x4c
        /*0042*/ 	.byte	0x01
	.zero		1


	//----- nvinfo : EIATTR_MERCURY_ISA_VERSION
	.align		4
        /*0044*/ 	.byte	0x03, 0x5f
        /*0046*/ 	.short	0x0101


	//----- nvinfo : EIATTR_VRC_CTA_INIT_COUNT
	.align		4
        /*0048*/ 	.byte	0x02, 0x4a
	.zero		1
	.zero		1


	//----- nvinfo : EIATTR_EXIT_INSTR_OFFSETS
	.align		4
        /*004c*/ 	.byte	0x04, 0x1c
        /*004e*/ 	.short	(.L_15 - .L_14)


	//   ....[0]....
.L_14:
        /*0050*/ 	.word	0x00001820


	//----- nvinfo : EIATTR_CRS_STACK_SIZE
	.align		4
.L_15:
        /*0054*/ 	.byte	0x04, 0x1e
        /*0056*/ 	.short	(.L_17 - .L_16)
.L_16:
        /*0058*/ 	.word	0x00000000


	//----- nvinfo : EIATTR_CBANK_PARAM_SIZE
	.align		4
.L_17:
        /*005c*/ 	.byte	0x03, 0x19
        /*005e*/ 	.short	0x0018


	//----- nvinfo : EIATTR_PARAM_CBANK
	.align		4
        /*0060*/ 	.byte	0x04, 0x0a
        /*0062*/ 	.short	(.L_19 - .L_18)
	.align		4
.L_18:
        /*0064*/ 	.word	index@(.nv.constant0.default_function_kernel0)
        /*0068*/ 	.short	0x0380
        /*006a*/ 	.short	0x0018


	//----- nvinfo : EIATTR_SW_WAR
	.align		4
.L_19:
        /*006c*/ 	.byte	0x04, 0x36
        /*006e*/ 	.short	(.L_21 - .L_20)
.L_20:
        /*0070*/ 	.word	0x00000008
.L_21:


//--------------------- .nv.callgraph             --------------------------
	.section	.nv.callgraph,"",@"SHT_CUDA_CALLGRAPH"
	.align	4
	.sectionentsize	8
	.align		4
        /*0000*/ 	.word	0x00000000
	.align		4
        /*0004*/ 	.word	0xffffffff
	.align		4
        /*0008*/ 	.word	0x00000000
	.align		4
        /*000c*/ 	.word	0xfffffffe
	.align		4
        /*0010*/ 	.word	0x00000000
	.align		4
        /*0014*/ 	.word	0xfffffffd
	.align		4
        /*0018*/ 	.word	0x00000000
	.align		4
        /*001c*/ 	.word	0xfffffffc


//--------------------- .text.default_function_kernel0 --------------------------
	.section	.text.default_function_kernel0,"ax",@progbits
	.align	128
        .global         default_function_kernel0
        .type           default_function_kernel0,@function
        .size           default_function_kernel0,(.L_x_7 - default_function_kernel0)
        .other          default_function_kernel0,@"STO_CUDA_ENTRY STV_DEFAULT"
default_function_kernel0:
.text.default_function_kernel0:
[----:B------:R-:W-:Y:S01]  /*0000*/  LDC R1, c[0x0][0x37c] ;  /* 0x0000df00ff017b82 */ /* 0x000fe20000000800 */
[----:B------:R-:W0:Y:S07]  /*0010*/  S2R R28, SR_CTAID.Z ;  /* 0x00000000001c7919 */ /* 0x000e2e0000002700 */
[----:B------:R-:W1:Y:S01]  /*0020*/  S2UR UR5, SR_CgaCtaId ;  /* 0x00000000000579c3 */ /* 0x000e620000008800 */
[----:B------:R-:W-:Y:S01]  /*0030*/  UMOV UR4, 0x400 ;  /* 0x0000040000047882 */ /* 0x000fe20000000000 */
[----:B------:R-:W-:Y:S01]  /*0040*/  HFMA2 R29, -RZ, RZ, 0, 0 ;  /* 0x00000000ff1d7431 */ /* 0x000fe200000001ff */
[----:B------:R-:W0:Y:S01]  /*0050*/  S2R R3, SR_CTAID.Y ;  /* 0x0000000000037919 */ /* 0x000e220000002600 */
[----:B------:R-:W-:Y:S01]  /*0060*/  HFMA2 R25, -RZ, RZ, 0, 0 ;  /* 0x00000000ff197431 */ /* 0x000fe200000001ff */
[----:B------:R-:W-:Y:S01]  /*0070*/  MOV R27, RZ ;  /* 0x000000ff001b7202 */ /* 0x000fe20000000f00 */
[----:B------:R-:W2:Y:S01]  /*0080*/  LDCU.64 UR6, c[0x0][0x358] ;  /* 0x00006b00ff0677ac */ /* 0x000ea20008000a00 */
[----:B------:R-:W3:Y:S01]  /*0090*/  S2R R0, SR_TID.Y ;  /* 0x0000000000007919 */ /* 0x000ee20000002200 */
[----:B------:R-:W4:Y:S01]  /*00a0*/  LDC.64 R32, c[0x0][0x388] ;  /* 0x0000e200ff207b82 */ /* 0x000f220000000a00 */
[----:B-1----:R-:W-:Y:S01]  /*00b0*/  ULEA UR4, UR5, UR4, 0x18 ;  /* 0x0000000405047291 */ /* 0x002fe2000f8ec0ff */
[----:B----4-:R-:W-:-:S02]  /*00c0*/  IADD3 R32, P0, PT, R32, 0x20, RZ ;  /* 0x0000002020207810 */ /* 0x010fc40007f1e0ff */
[----:B0-----:R-:W-:Y:S02]  /*00d0*/  LEA R5, R28, R3, 0x5 ;  /* 0x000000031c057211 */ /* 0x001fe400078e28ff */
[----:B------:R-:W-:Y:S02]  /*00e0*/  IADD3.X R33, PT, PT, RZ, R33, RZ, P0, !PT ;  /* 0x00000021ff217210 */ /* 0x000fe400007fe4ff */
[----:B---3--:R-:W-:Y:S02]  /*00f0*/  LEA R2, R5, R0, 0x5 ;  /* 0x0000000005027211 */ /* 0x008fe400078e28ff */
[----:B--2---:R-:W-:-:S07]  /*0100*/  LEA R30, R0, UR4, 0x9 ;  /* 0x00000004001e7c11 */ /* 0x004fce000f8e48ff */
.L_x_5:
[----:B------:R-:W0:Y:S01]  /*0110*/  LDC.64 R34, c[0x0][0x380] ;  /* 0x0000e000ff227b82 */ /* 0x000e220000000a00 */
[----:B------:R-:W-:-:S04]  /*0120*/  SHF.L.U32 R31, R29, 0x6, RZ ;  /* 0x000000061d1f7819 */ /* 0x000fc800000006ff */
[----:B------:R-:W-:-:S05]  /*0130*/  LEA R5, R2, R31, 0xa ;  /* 0x0000001f02057211 */ /* 0x000fca00078e50ff */
[----:B0-----:R-:W-:-:S05]  /*0140*/  IMAD.WIDE.U32 R34, R5, 0x4, R34 ;  /* 0x0000000405227825 */ /* 0x001fca00078e0022 */
[----:B------:R-:W2:Y:S04]  /*0150*/  LDG.E.CONSTANT R4, desc[UR6][R34.64+0x20] ;  /* 0x0000200622047981 */ /* 0x000ea8000c1e9900 */
[----:B------:R-:W2:Y:S04]  /*0160*/  LDG.E.CONSTANT R5, desc[UR6][R34.64+0x24] ;  /* 0x0000240622057981 */ /* 0x000ea8000c1e9900 */
[----:B------:R-:W2:Y:S04]  /*0170*/  LDG.E.CONSTANT R6, desc[UR6][R34.64+0x28] ;  /* 0x0000280622067981 */ /* 0x000ea8000c1e9900 */
[----:B------:R-:W2:Y:S04]  /*0180*/  LDG.E.CONSTANT R7, desc[UR6][R34.64+0x2c] ;  /* 0x00002c0622077981 */ /* 0x000ea8000c1e9900 */
[----:B------:R-:W3:Y:S04]  /*0190*/  LDG.E.CONSTANT R8, desc[UR6][R34.64+0x30] ;  /* 0x0000300622087981 */ /* 0x000ee8000c1e9900 */
[----:B------:R-:W3:Y:S04]  /*01a0*/  LDG.E.CONSTANT R9, desc[UR6][R34.64+0x34] ;  /* 0x0000340622097981 */ /* 0x000ee8000c1e9900 */
[----:B------:R-:W3:Y:S04]  /*01b0*/  LDG.E.CONSTANT R10, desc[UR6][R34.64+0x38] ;  /* 0x00003806220a7981 */ /* 0x000ee8000c1e9900 */
[----:B------:R-:W3:Y:S01]  /*01c0*/  LDG.E.CONSTANT R11, desc[UR6][R34.64+0x3c] ;  /* 0x00003c06220b7981 */ /* 0x000ee2000c1e9900 */
[----:B------:R-:W-:Y:S06]  /*01d0*/  BAR.SYNC.DEFER_BLOCKING 0x0 ;  /* 0x0000000000007b1d */ /* 0x000fec0000010000 */
[----:B------:R-:W4:Y:S04]  /*01e0*/  LDG.E.CONSTANT R20, desc[UR6][R34.64] ;  /* 0x0000000622147981 */ /* 0x000f28000c1e9900 */
[----:B------:R-:W4:Y:S04]  /*01f0*/  LDG.E.CONSTANT R21, desc[UR6][R34.64+0x4] ;  /* 0x0000040622157981 */ /* 0x000f28000c1e9900 */
[----:B------:R-:W4:Y:S04]  /*0200*/  LDG.E.CONSTANT R22, desc[UR6][R34.64+0x8] ;  /* 0x0000080622167981 */ /* 0x000f28000c1e9900 */
[----:B------:R-:W4:Y:S04]  /*0210*/  LDG.E.CONSTANT R23, desc[UR6][R34.64+0xc] ;  /* 0x00000c0622177981 */ /* 0x000f28000c1e9900 */
[----:B------:R-:W5:Y:S04]  /*0220*/  LDG.E.CONSTANT R16, desc[UR6][R34.64+0x10] ;  /* 0x0000100622107981 */ /* 0x000f68000c1e9900 */
[----:B------:R-:W5:Y:S04]  /*0230*/  LDG.E.CONSTANT R17, desc[UR6][R34.64+0x14] ;  /* 0x0000140622117981 */ /* 0x000f68000c1e9900 */
[----:B------:R-:W5:Y:S04]  /*0240*/  LDG.E.CONSTANT R18, desc[UR6][R34.64+0x18] ;  /* 0x0000180622127981 */ /* 0x000f68000c1e9900 */
[----:B------:R-:W5:Y:S04]  /*0250*/  LDG.E.CONSTANT R19, desc[UR6][R34.64+0x1c] ;  /* 0x00001c0622137981 */ /* 0x000f68000c1e9900 */
[----:B------:R-:W5:Y:S04]  /*0260*/  LDG.E.CONSTANT R12, desc[UR6][R34.64+0x40] ;  /* 0x00004006220c7981 */ /* 0x000f68000c1e9900 */
[----:B------:R-:W5:Y:S04]  /*0270*/  LDG.E.CONSTANT R13, desc[UR6][R34.64+0x44] ;  /* 0x00004406220d7981 */ /* 0x000f68000c1e9900 */
[----:B------:R-:W5:Y:S04]  /*0280*/  LDG.E.CONSTANT R14, desc[UR6][R34.64+0x48] ;  /* 0x00004806220e7981 */ /* 0x000f68000c1e9900 */
[----:B------:R-:W5:Y:S04]  /*0290*/  LDG.E.CONSTANT R15, desc[UR6][R34.64+0x4c] ;  /* 0x00004c06220f7981 */ /* 0x000f68000c1e9900 */
[----:B--2---:R0:W-:Y:S04]  /*02a0*/  STS.128 [R30+0x20], R4 ;  /* 0x000020041e007388 */ /* 0x0041e80000000c00 */
[----:B---3--:R1:W-:Y:S04]  /*02b0*/  STS.128 [R30+0x30], R8 ;  /* 0x000030081e007388 */ /* 0x0083e80000000c00 */
[----:B0-----:R-:W2:Y:S04]  /*02c0*/  LDG.E.CONSTANT R4, desc[UR6][R34.64+0x70] ;  /* 0x0000700622047981 */ /* 0x001ea8000c1e9900 */
[----:B------:R-:W2:Y:S04]  /*02d0*/  LDG.E.CONSTANT R5, desc[UR6][R34.64+0x74] ;  /* 0x0000740622057981 */ /* 0x000ea8000c1e9900 */
[----:B------:R-:W2:Y:S04]  /*02e0*/  LDG.E.CONSTANT R6, desc[UR6][R34.64+0x78] ;  /* 0x0000780622067981 */ /* 0x000ea8000c1e9900 */
[----:B------:R-:W2:Y:S04]  /*02f0*/  LDG.E.CONSTANT R7, desc[UR6][R34.64+0x7c] ;  /* 0x00007c0622077981 */ /* 0x000ea8000c1e9900 */
[----:B-1----:R-:W3:Y:S04]  /*0300*/  LDG.E.CONSTANT R8, desc[UR6][R34.64+0x80] ;  /* 0x0000800622087981 */ /* 0x002ee8000c1e9900 */
[----:B------:R-:W3:Y:S04]  /*0310*/  LDG.E.CONSTANT R9, desc[UR6][R34.64+0x84] ;  /* 0x0000840622097981 */ /* 0x000ee8000c1e9900 */
[----:B------:R-:W3:Y:S04]  /*0320*/  LDG.E.CONSTANT R10, desc[UR6][R34.64+0x88] ;  /* 0x00008806220a7981 */ /* 0x000ee8000c1e9900 */
[----:B------:R-:W3:Y:S04]  /*0330*/  LDG.E.CONSTANT R11, desc[UR6][R34.64+0x8c] ;  /* 0x00008c06220b7981 */ /* 0x000ee8000c1e9900 */
[----:B----4-:R0:W-:Y:S04]  /*0340*/  STS.128 [R30], R20 ;  /* 0x000000141e007388 */ /* 0x0101e80000000c00 */
[----:B-----5:R1:W-:Y:S04]  /*0350*/  STS.128 [R30+0x10], R16 ;  /* 0x000010101e007388 */ /* 0x0203e80000000c00 */
[----:B0-----:R-:W4:Y:S04]  /*0360*/  LDG.E.CONSTANT R20, desc[UR6][R34.64+0x60] ;  /* 0x0000600622147981 */ /* 0x001f28000c1e9900 */
[----:B------:R0:W-:Y:S04]  /*0370*/  STS.128 [R30+0x40], R12 ;  /* 0x0000400c1e007388 */ /* 0x0001e80000000c00 */
[----:B-1----:R-:W5:Y:S04]  /*0380*/  LDG.E.CONSTANT R16, desc[UR6][R34.64+0x50] ;  /* 0x0000500622107981 */ /* 0x002f68000c1e9900 */
[----:B------:R-:W5:Y:S04]  /*0390*/  LDG.E.CONSTANT R17, desc[UR6][R34.64+0x54] ;  /* 0x0000540622117981 */ /* 0x000f68000c1e9900 */
[----:B------:R-:W5:Y:S04]  /*03a0*/  LDG.E.CONSTANT R18, desc[UR6][R34.64+0x58] ;  /* 0x0000580622127981 */ /* 0x000f68000c1e9900 */
[----:B------:R-:W5:Y:S04]  /*03b0*/  LDG.E.CONSTANT R19, desc[UR6][R34.64+0x5c] ;  /* 0x00005c0622137981 */ /* 0x000f68000c1e9900 */
[----:B------:R-:W4:Y:S04]  /*03c0*/  LDG.E.CONSTANT R21, desc[UR6][R34.64+0x64] ;  /* 0x0000640622157981 */ /* 0x000f28000c1e9900 */
[----:B------:R-:W4:Y:S04]  /*03d0*/  LDG.E.CONSTANT R22, desc[UR6][R34.64+0x68] ;  /* 0x0000680622167981 */ /* 0x000f28000c1e9900 */
[----:B------:R-:W4:Y:S04]  /*03e0*/  LDG.E.CONSTANT R23, desc[UR6][R34.64+0x6c] ;  /* 0x00006c0622177981 */ /* 0x000f28000c1e9900 */
[----:B0-----:R-:W4:Y:S04]  /*03f0*/  LDG.E.CONSTANT R12, desc[UR6][R34.64+0x90] ;  /* 0x00009006220c7981 */ /* 0x001f28000c1e9900 */
[----:B------:R-:W4:Y:S04]  /*0400*/  LDG.E.CONSTANT R13, desc[UR6][R34.64+0x94] ;  /* 0x00009406220d7981 */ /* 0x000f28000c1e9900 */
[----:B------:R-:W4:Y:S04]  /*0410*/  LDG.E.CONSTANT R14, desc[UR6][R34.64+0x98] ;  /* 0x00009806220e7981 */ /* 0x000f28000c1e9900 */
[----:B------:R-:W4:Y:S04]  /*0420*/  LDG.E.CONSTANT R15, desc[UR6][R34.64+0x9c] ;  /* 0x00009c06220f7981 */ /* 0x000f28000c1e9900 */
        /* <DEDUP_REMOVED lines=10> */
[----:B-----5:R0:W-:Y:S04]  /*04d0*/  STS.128 [R30+0x50], R16 ;  /* 0x000050101e007388 */ /* 0x0201e80000000c00 */
[----:B----4-:R1:W-:Y:S04]  /*04e0*/  STS.128 [R30+0x60], R20 ;  /* 0x000060141e007388 */ /* 0x0103e80000000c00 */
[----:B0-----:R-:W4:Y:S04]  /*04f0*/  LDG.E.CONSTANT R16, desc[UR6][R34.64+0xa0] ;  /* 0x0000a00622107981 */ /* 0x001f28000c1e9900 */
[----:B------:R-:W4:Y:S04]  /*0500*/  LDG.E.CONSTANT R17, desc[UR6][R34.64+0xa4] ;  /* 0x0000a40622117981 */ /* 0x000f28000c1e9900 */
[----:B------:R-:W4:Y:S04]  /*0510*/  LDG.E.CONSTANT R18, desc[UR6][R34.64+0xa8] ;  /* 0x0000a80622127981 */ /* 0x000f28000c1e9900 */
[----:B------:R0:W-:Y:S04]  /*0520*/  STS.128 [R30+0x90], R12 ;  /* 0x0000900c1e007388 */ /* 0x0001e80000000c00 */
[----:B------:R-:W4:Y:S04]  /*0530*/  LDG.E.CONSTANT R19, desc[UR6][R34.64+0xac] ;  /* 0x0000ac0622137981 */ /* 0x000f28000c1e9900 */
[----:B-1----:R-:W5:Y:S04]  /*0540*/  LDG.E.CONSTANT R20, desc[UR6][R34.64+0xc0] ;  /* 0x0000c00622147981 */ /* 0x002f68000c1e9900 */
[----:B------:R-:W5:Y:S04]  /*0550*/  LDG.E.CONSTANT R21, desc[UR6][R34.64+0xc4] ;  /* 0x0000c40622157981 */ /* 0x000f68000c1e9900 */
[----:B------:R-:W5:Y:S04]  /*0560*/  LDG.E.CONSTANT R22, desc[UR6][R34.64+0xc8] ;  /* 0x0000c80622167981 */ /* 0x000f68000c1e9900 */
[----:B------:R-:W5:Y:S04]  /*0570*/  LDG.E.CONSTANT R23, desc[UR6][R34.64+0xcc] ;  /* 0x0000cc0622177981 */ /* 0x000f68000c1e9900 */
[----:B0-----:R-:W5:Y:S04]  /*0580*/  LDG.E.CONSTANT R12, desc[UR6][R34.64+0xe0] ;  /* 0x0000e006220c7981 */ /* 0x001f68000c1e9900 */
        /* <DEDUP_REMOVED lines=13> */
[----:B----4-:R0:W-:Y:S04]  /*0660*/  STS.128 [R30+0xa0], R16 ;  /* 0x0000a0101e007388 */ /* 0x0101e80000000c00 */
[----:B-----5:R1:W-:Y:S04]  /*0670*/  STS.128 [R30+0xc0], R20 ;  /* 0x0000c0141e007388 */ /* 0x0203e80000000c00 */
        /* <DEDUP_REMOVED lines=32> */
[----:B0-----:R-:W5:Y:S04]  /*0880*/  LDG.E.CONSTANT R12, desc[UR6][R34.64+0x870] ;  /* 0x00087006220c7981 */ /* 0x001f68000c1e9900 */
        /* <DEDUP_REMOVED lines=16> */
[----:B0-----:R-:W4:Y:S04]  /*0990*/  LDG.E.CONSTANT R16, desc[UR6][R34.64+0x8b0] ;  /* 0x0008b00622107981 */ /* 0x001f28000c1e9900 */
[----:B------:R-:W4:Y:S04]  /*09a0*/  LDG.E.CONSTANT R17, desc[UR6][R34.64+0x8b4] ;  /* 0x0008b40622117981 */ /* 0x000f28000c1e9900 */
[----:B-----5:R0:W-:Y:S04]  /*09b0*/  STS.128 [R30+0x170], R12 ;  /* 0x0001700c1e007388 */ /* 0x0201e80000000c00 */
[----:B------:R-:W4:Y:S04]  /*09c0*/  LDG.E.CONSTANT R18, desc[UR6][R34.64+0x8b8] ;  /* 0x0008b80622127981 */ /* 0x000f28000c1e9900 */
[----:B------:R1:W-:Y:S04]  /*09d0*/  STS.128 [R30+0x180], R20 ;  /* 0x000180141e007388 */ /* 0x0003e80000000c00 */
[----:B------:R-:W4:Y:S04]  /*09e0*/  LDG.E.CONSTANT R19, desc[UR6][R34.64+0x8bc] ;  /* 0x0008bc0622137981 */ /* 0x000f28000c1e9900 */
[----:B0-----:R-:W5:Y:S04]  /*09f0*/  LDG.E.CONSTANT R12, desc[UR6][R34.64+0x8c0] ;  /* 0x0008c006220c7981 */ /* 0x001f68000c1e9900 */
[----:B------:R-:W5:Y:S04]  /*0a00*/  LDG.E.CONSTANT R13, desc[UR6][R34.64+0x8c4] ;  /* 0x0008c406220d7981 */ /* 0x000f68000c1e9900 */
[----:B------:R-:W5:Y:S04]  /*0a10*/  LDG.E.CONSTANT R14, desc[UR6][R34.64+0x8c8] ;  /* 0x0008c806220e7981 */ /* 0x000f68000c1e9900 */
[----:B------:R-:W5:Y:S04]  /*0a20*/  LDG.E.CONSTANT R15, desc[UR6][R34.64+0x8cc] ;  /* 0x0008cc06220f7981 */ /* 0x000f68000c1e9900 */
[----:B-1----:R-:W5:Y:S04]  /*0a30*/  LDG.E.CONSTANT R20, desc[UR6][R34.64+0x8e0] ;  /* 0x0008e00622147981 */ /* 0x002f68000c1e9900 */
        /* <DEDUP_REMOVED lines=12> */
[----:B------:R-:W3:Y:S01]  /*0b00*/  LDG.E.CONSTANT R10, desc[UR6][R34.64+0x8f8] ;  /* 0x0008f806220a7981 */ /* 0x000ee2000c1e9900 */
[----:B------:R-:W0:Y:S01]  /*0b10*/  S2UR UR8, SR_CgaCtaId ;  /* 0x00000000000879c3 */ /* 0x000e220000008800 */
[----:B------:R-:W-:Y:S01]  /*0b20*/  ISETP.NE.AND P0, PT, R0, RZ, PT ;  /* 0x000000ff0000720c */ /* 0x000fe20003f05270 */
[----:B------:R-:W-:-:S02]  /*0b30*/  UMOV UR5, 0x400 ;  /* 0x0000040000057882 */ /* 0x000fc40000000000 */
[----:B------:R-:W-:Y:S01]  /*0b40*/  UIADD3 UR4, UPT, UPT, UR5, 0x4000, URZ ;  /* 0x0000400005047890 */ /* 0x000fe2000fffe0ff */
[----:B----4-:R1:W-:Y:S01]  /*0b50*/  STS.128 [R30+0x1b0], R16 ;  /* 0x0001b0101e007388 */ /* 0x0103e20000000c00 */
[----:B------:R-:W-:-:S03]  /*0b60*/  LEA R37, R28, R31, 0x9 ;  /* 0x0000001f1c257211 */ /* 0x000fc600078e48ff */
[----:B-----5:R1:W-:Y:S04]  /*0b70*/  STS.128 [R30+0x1c0], R12 ;  /* 0x0001c00c1e007388 */ /* 0x0203e80000000c00 */
[----:B------:R1:W-:Y:S01]  /*0b80*/  STS.128 [R30+0x1e0], R20 ;  /* 0x0001e0141e007388 */ /* 0x0003e20000000c00 */
[----:B0-----:R-:W-:Y:S01]  /*0b90*/  ULEA UR4, UR8, UR4, 0x18 ;  /* 0x0000000408047291 */ /* 0x001fe2000f8ec0ff */
[----:B------:R-:W-:Y:S01]  /*0ba0*/  BSSY.RECONVERGENT B0, `(.L_x_0) ;  /* 0x000002f000007945 */ /* 0x000fe20003800200 */
[----:B------:R-:W-:Y:S01]  /*0bb0*/  IMAD.WIDE.U32 R36, R37, 0x4, R32 ;  /* 0x0000000425247825 */ /* 0x000fe200078e0020 */
[----:B--2---:R1:W-:Y:S04]  /*0bc0*/  STS.128 [R30+0x1d0], R4 ;  /* 0x0001d0041e007388 */ /* 0x0043e80000000c00 */
[----:B---3--:R1:W-:Y:S01]  /*0bd0*/  STS.128 [R30+0x1f0], R8 ;  /* 0x0001f0081e007388 */ /* 0x0083e20000000c00 */
[----:B------:R-:W-:Y:S05]  /*0be0*/  @P0 BRA `(.L_x_1) ;  /* 0x0000000000a80947 */ /* 0x000fea0003800000 */
[----:B-1----:R-:W2:Y:S04]  /*0bf0*/  LDG.E.CONSTANT R20, desc[UR6][R36.64+-0x20] ;  /* 0xffffe00624147981 */ /* 0x002ea8000c1e9900 */
[----:B------:R-:W2:Y:S04]  /*0c00*/  LDG.E.CONSTANT R21, desc[UR6][R36.64+-0x1c] ;  /* 0xffffe40624157981 */ /* 0x000ea8000c1e9900 */
[----:B------:R-:W2:Y:S04]  /*0c10*/  LDG.E.CONSTANT R22, desc[UR6][R36.64+-0x18] ;  /* 0xffffe80624167981 */ /* 0x000ea8000c1e9900 */
[----:B------:R-:W2:Y:S04]  /*0c20*/  LDG.E.CONSTANT R23, desc[UR6][R36.64+-0x14] ;  /* 0xffffec0624177981 */ /* 0x000ea8000c1e9900 */
[----:B------:R-:W3:Y:S04]  /*0c30*/  LDG.E.CONSTANT R16, desc[UR6][R36.64+-0x10] ;  /* 0xfffff00624107981 */ /* 0x000ee8000c1e9900 */
[----:B------:R-:W3:Y:S04]  /*0c40*/  LDG.E.CONSTANT R17, desc[UR6][R36.64+-0xc] ;  /* 0xfffff40624117981 */ /* 0x000ee8000c1e9900 */
[----:B------:R-:W3:Y:S04]  /*0c50*/  LDG.E.CONSTANT R18, desc[UR6][R36.64+-0x8] ;  /* 0xfffff80624127981 */ /* 0x000ee8000c1e9900 */
[----:B------:R-:W3:Y:S01]  /*0c60*/  LDG.E.CONSTANT R19, desc[UR6][R36.64+-0x4] ;  /* 0xfffffc0624137981 */ /* 0x000ee2000c1e9900 */
[----:B------:R-:W-:-:S03]  /*0c70*/  ULEA UR9, UR8, UR5, 0x18 ;  /* 0x0000000508097291 */ /* 0x000fc6000f8ec0ff */
        /* <DEDUP_REMOVED lines=12> */
[----:B--2---:R0:W-:Y:S04]  /*0d40*/  STS.128 [UR9+0x4000], R20 ;  /* 0x00400014ff007988 */ /* 0x0041e80008000c09 */
[----:B0-----:R-:W2:Y:S04]  /*0d50*/  LDG.E.CONSTANT R20, desc[UR6][R36.64+0x40] ;  /* 0x0000400624147981 */ /* 0x001ea8000c1e9900 */
[----:B---3--:R0:W-:Y:S04]  /*0d60*/  STS.128 [UR9+0x4010], R16 ;  /* 0x00401010ff007988 */ /* 0x0081e80008000c09 */
[----:B------:R-:W2:Y:S04]  /*0d70*/  LDG.E.CONSTANT R21, desc[UR6][R36.64+0x44] ;  /* 0x0000440624157981 */ /* 0x000ea8000c1e9900 */
[----:B------:R-:W2:Y:S04]  /*0d80*/  LDG.E.CONSTANT R22, desc[UR6][R36.64+0x48] ;  /* 0x0000480624167981 */ /* 0x000ea8000c1e9900 */
[----:B------:R-:W2:Y:S04]  /*0d90*/  LDG.E.CONSTANT R23, desc[UR6][R36.64+0x4c] ;  /* 0x00004c0624177981 */ /* 0x000ea8000c1e9900 */
[----:B----4-:R1:W-:Y:S04]  /*0da0*/  STS.128 [UR9+0x4020], R8 ;  /* 0x00402008ff007988 */ /* 0x0103e80008000c09 */
[----:B0-----:R-:W3:Y:S04]  /*0db0*/  LDG.E.CONSTANT R16, desc[UR6][R36.64+0x30] ;  /* 0x0000300624107981 */ /* 0x001ee8000c1e9900 */
[----:B------:R-:W3:Y:S04]  /*0dc0*/  LDG.E.CONSTANT R17, desc[UR6][R36.64+0x34] ;  /* 0x0000340624117981 */ /* 0x000ee8000c1e9900 */
[----:B------:R-:W3:Y:S04]  /*0dd0*/  LDG.E.CONSTANT R18, desc[UR6][R36.64+0x38] ;  /* 0x0000380624127981 */ /* 0x000ee8000c1e9900 */
[----:B------:R-:W3:Y:S04]  /*0de0*/  LDG.E.CONSTANT R19, desc[UR6][R36.64+0x3c] ;  /* 0x00003c0624137981 */ /* 0x000ee8000c1e9900 */
[----:B-1----:R-:W4:Y:S04]  /*0df0*/  LDG.E.CONSTANT R8, desc[UR6][R36.64+0x50] ;  /* 0x0000500624087981 */ /* 0x002f28000c1e9900 */
[----:B------:R-:W4:Y:S04]  /*0e00*/  LDG.E.CONSTANT R9, desc[UR6][R36.64+0x54] ;  /* 0x0000540624097981 */ /* 0x000f28000c1e9900 */
[----:B------:R-:W4:Y:S04]  /*0e10*/  LDG.E.CONSTANT R10, desc[UR6][R36.64+0x58] ;  /* 0x00005806240a7981 */ /* 0x000f28000c1e9900 */
[----:B------:R-:W4:Y:S01]  /*0e20*/  LDG.E.CONSTANT R11, desc[UR6][R36.64+0x5c] ;  /* 0x00005c06240b7981 */ /* 0x000f22000c1e9900 */
[----:B------:R-:W-:-:S03]  /*0e30*/  ULEA UR10, UR8, UR5, 0x18 ;  /* 0x00000005080a7291 */ /* 0x000fc6000f8ec0ff */
[----:B-----5:R0:W-:Y:S06]  /*0e40*/  STS.128 [UR9+0x4030], R12 ;  /* 0x0040300cff007988 */ /* 0x0201ec0008000c09 */
[----:B------:R0:W-:Y:S04]  /*0e50*/  STS.128 [UR10+0x4040], R4 ;  /* 0x00404004ff007988 */ /* 0x0001e80008000c0a */
[----:B--2---:R0:W-:Y:S04]  /*0e60*/  STS.128 [UR10+0x4060], R20 ;  /* 0x00406014ff007988 */ /* 0x0041e80008000c0a */
[----:B---3--:R0:W-:Y:S04]  /*0e70*/  STS.128 [UR10+0x4050], R16 ;  /* 0x00405010ff007988 */ /* 0x0081e80008000c0a */
[----:B----4-:R0:W-:Y:S02]  /*0e80*/  STS.128 [UR10+0x4070], R8 ;  /* 0x00407008ff007988 */ /* 0x0101e40008000c0a */
.L_x_1:
[----:B------:R-:W-:Y:S05]  /*0e90*/  BSYNC.RECONVERGENT B0 ;  /* 0x0000000000007941 */ /* 0x000fea0003800200 */
.L_x_0:
[----:B------:R-:W-:Y:S04]  /*0ea0*/  BSSY.RECONVERGENT B0, `(.L_x_2) ;  /* 0x000002d000007945 */ /* 0x000fe80003800200 */
[----:B------:R-:W-:Y:S05]  /*0eb0*/  @P0 BRA `(.L_x_3) ;  /* 0x0000000000ac0947 */ /* 0x000fea0003800000 */
[----:B01----:R-:W2:Y:S04]  /*0ec0*/  LDG.E.CONSTANT R16, desc[UR6][R36.64+0x60] ;  /* 0x0000600624107981 */ /* 0x003ea8000c1e9900 */
[----:B------:R-:W2:Y:S04]  /*0ed0*/  LDG.E.CONSTANT R17, desc[UR6][R36.64+0x64] ;  /* 0x0000640624117981 */ /* 0x000ea8000c1e9900 */
[----:B------:R-:W2:Y:S04]  /*0ee0*/  LDG.E.CONSTANT R18, desc[UR6][R36.64+0x68] ;  /* 0x0000680624127981 */ /* 0x000ea8000c1e9900 */
[----:B------:R-:W2:Y:S01]  /*0ef0*/  LDG.E.CONSTANT R19, desc[UR6][R36.64+0x6c] ;  /* 0x00006c0624137981 */ /* 0x000ea2000c1e9900 */
[----:B------:R-:W-:-:S03]  /*0f00*/  ULEA UR9, UR8, UR5, 0x18 ;  /* 0x0000000508097291 */ /* 0x000fc6000f8ec0ff */
[----:B------:R-:W3:Y:S04]  /*0f10*/  LDG.E.CONSTANT R4, desc[UR6][R36.64+0x70] ;  /* 0x0000700624047981 */ /* 0x000ee8000c1e9900 */
[----:B------:R-:W3:Y:S04]  /*0f20*/  LDG.E.CONSTANT R5, desc[UR6][R36.64+0x74] ;  /* 0x0000740624057981 */ /* 0x000ee8000c1e9900 */
[----:B------:R-:W3:Y:S04]  /*0f30*/  LDG.E.CONSTANT R6, desc[UR6][R36.64+0x78] ;  /* 0x0000780624067981 */ /* 0x000ee8000c1e9900 */
[----:B------:R-:W3:Y:S04]  /*0f40*/  LDG.E.CONSTANT R7, desc[UR6][R36.64+0x7c] ;  /* 0x00007c0624077981 */ /* 0x000ee8000c1e9900 */
        /* <DEDUP_REMOVED lines=8> */
[----:B--2---:R2:W-:Y:S04]  /*0fd0*/  STS.128 [UR9+0x4080], R16 ;  /* 0x00408010ff007988 */ /* 0x0045e80008000c09 */
[----:B---3--:R2:W-:Y:S04]  /*0fe0*/  STS.128 [UR9+0x4090], R4 ;  /* 0x00409004ff007988 */ /* 0x0085e80008000c09 */
[----:B----4-:R2:W-:Y:S04]  /*0ff0*/  STS.128 [UR9+0x40a0], R8 ;  /* 0x0040a008ff007988 */ /* 0x0105e80008000c09 */
[----:B-----5:R2:W-:Y:S01]  /*1000*/  STS.128 [UR9+0x40b0], R12 ;  /* 0x0040b00cff007988 */ /* 0x0205e20008000c09 */
[----:B------:R-:W-:Y:S05]  /*1010*/  @P0 BRA `(.L_x_3) ;  /* 0x0000000000540947 */ /* 0x000fea0003800000 */
[----:B--2---:R-:W2:Y:S04]  /*1020*/  LDG.E.CONSTANT R16, desc[UR6][R36.64+0xa0] ;  /* 0x0000a00624107981 */ /* 0x004ea8000c1e9900 */
        /* <DEDUP_REMOVED lines=19> */
[----:B-----5:R0:W-:Y:S02]  /*1160*/  STS.128 [UR9+0x40f0], R12 ;  /* 0x0040f00cff007988 */ /* 0x0201e40008000c09 */
.L_x_3:
[----:B------:R-:W-:Y:S05]  /*1170*/  BSYNC.RECONVERGENT B0 ;  /* 0x0000000000007941 */ /* 0x000fea0003800200 */
.L_x_2:
[----:B------:R-:W-:Y:S01]  /*1180*/  BAR.SYNC.DEFER_BLOCKING 0x0 ;  /* 0x0000000000007b1d */ /* 0x000fe20000010000 */
[----:B------:R-:W-:Y:S02]  /*1190*/  IADD3 R29, PT, PT, R29, 0x1, RZ ;  /* 0x000000011d1d7810 */ /* 0x000fe40007ffe0ff */
[----:B------:R-:W-:Y:S02]  /*11a0*/  MOV R31, RZ ;  /* 0x000000ff001f7202 */ /* 0x000fe40000000f00 */
[----:B------:R-:W-:-:S13]  /*11b0*/  ISETP.NE.AND P1, PT, R29, 0x8, PT ;  /* 0x000000081d00780c */ /* 0x000fda0003f25270 */
.L_x_4:
[C---:B------:R-:W-:Y:S02]  /*11c0*/  LEA R34, R31.reuse, R30, 0x2 ;  /* 0x0000001e1f227211 */ /* 0x040fe400078e10ff */
[C---:B------:R-:W-:Y:S02]  /*11d0*/  LEA R35, R31.reuse, UR4, 0x2 ;  /* 0x000000041f237c11 */ /* 0x040fe4000f8e10ff */
[----:B------:R-:W-:Y:S01]  /*11e0*/  IADD3 R31, PT, PT, R31, 0x20, RZ ;  /* 0x000000201f1f7810 */ /* 0x000fe20007ffe0ff */
[----:B012---:R-:W-:Y:S03]  /*11f0*/  LDS.128 R16, [R34+0x100] ;  /* 0x0001000022107984 */ /* 0x007fe60000000c00 */
[----:B------:R-:W-:Y:S01]  /*1200*/  ISETP.NE.AND P0, PT, R31, 0x40, PT ;  /* 0x000000401f00780c */ /* 0x000fe20003f05270 */
[----:B------:R-:W0:Y:S04]  /*1210*/  LDS.128 R12, [R35] ;  /* 0x00000000230c7984 */ /* 0x000e280000000c00 */
[----:B------:R-:W1:Y:S04]  /*1220*/  LDS.128 R8, [R34] ;  /* 0x0000000022087984 */ /* 0x000e680000000c00 */
[----:B------:R-:W-:Y:S04]  /*1230*/  LDS.128 R4, [R34+0x10] ;  /* 0x0000100022047984 */ /* 0x000fe80000000c00 */
[----:B------:R-:W-:Y:S01]  /*1240*/  LDS.128 R20, [R34+0x70] ;  /* 0x0000700022147984 */ /* 0x000fe20000000c00 */
[-C--:B0-----:R-:W-:Y:S01]  /*1250*/  FFMA R16, R16, R12.reuse, R25 ;  /* 0x0000000c10107223 */ /* 0x081fe20000000019 */
[----:B-1----:R-:W-:-:S03]  /*1260*/  FFMA R8, R8, R12, R27 ;  /* 0x0000000c08087223 */ /* 0x002fc6000000001b */
[-C--:B------:R-:W-:Y:S01]  /*1270*/  FFMA R17, R17, R13.reuse, R16 ;  /* 0x0000000d11117223 */ /* 0x080fe20000000010 */
[----:B------:R-:W-:Y:S01]  /*1280*/  LDS.128 R24, [R34+0x170] ;  /* 0x0001700022187984 */ /* 0x000fe20000000c00 */
[----:B------:R-:W-:Y:S02]  /*1290*/  FFMA R9, R9, R13, R8 ;  /* 0x0000000d09097223 */ /* 0x000fe40000000008 */
[-C--:B------:R-:W-:Y:S02]  /*12a0*/  FFMA R18, R18, R14.reuse, R17 ;  /* 0x0000000e12127223 */ /* 0x080fe40000000011 */
[----:B------:R-:W-:Y:S02]  /*12b0*/  FFMA R10, R10, R14, R9 ;  /* 0x0000000e0a0a7223 */ /* 0x000fe40000000009 */
[-C--:B------:R-:W-:Y:S02]  /*12c0*/  FFMA R9, R19, R15.reuse, R18 ;  /* 0x0000000f13097223 */ /* 0x080fe40000000012 */
[----:B------:R-:W-:Y:S01]  /*12d0*/  LDS.128 R16, [R34+0x110] ;  /* 0x0001100022107984 */ /* 0x000fe20000000c00 */
[----:B------:R-:W-:-:S03]  /*12e0*/  FFMA R11, R11, R15, R10 ;  /* 0x0000000f0b0b7223 */ /* 0x000fc6000000000a */
[----:B------:R-:W0:Y:S02]  /*12f0*/  LDS.128 R12, [R35+0x10] ;  /* 0x00001000230c7984 */ /* 0x000e240000000c00 */
[-C--:B0-----:R-:W-:Y:S01]  /*1300*/  FFMA R16, R16, R12.reuse, R9 ;  /* 0x0000000c10107223 */ /* 0x081fe20000000009 */
[----:B------:R-:W-:Y:S02]  /*1310*/  FFMA R4, R4, R12, R11 ;  /* 0x0000000c04047223 */ /* 0x000fe4000000000b */
[----:B------:R-:W-:Y:S01]  /*1320*/  LDS.128 R8, [R34+0x20] ;  /* 0x0000200022087984 */ /* 0x000fe20000000c00 */
[-C--:B------:R-:W-:Y:S01]  /*1330*/  FFMA R17, R17, R13.reuse, R16 ;  /* 0x0000000d11117223 */ /* 0x080fe20000000010 */
[----:B------:R-:W-:-:S03]  /*1340*/  FFMA R5, R5, R13, R4 ;  /* 0x0000000d05057223 */ /* 0x000fc60000000004 */
[-C--:B------:R-:W-:Y:S01]  /*1350*/  FFMA R18, R18, R14.reuse, R17 ;  /* 0x0000000e12127223 */ /* 0x080fe20000000011 */
[----:B------:R-:W-:-:S03]  /*1360*/  FFMA R6, R6, R14, R5 ;  /* 0x0000000e06067223 */ /* 0x000fc60000000005 */
[-C--:B------:R-:W-:Y:S01]  /*1370*/  FFMA R5, R19, R15.reuse, R18 ;  /* 0x0000000f13057223 */ /* 0x080fe20000000012 */
[----:B------:R-:W-:Y:S01]  /*1380*/  FFMA R7, R7, R15, R6 ;  /* 0x0000000f07077223 */ /* 0x000fe20000000006 */
[----:B------:R-:W-:Y:S04]  /*1390*/  LDS.128 R16, [R34+0x120] ;  /* 0x0001200022107984 */ /* 0x000fe80000000c00 */
        /* <DEDUP_REMOVED lines=9> */
[----:B------:R-:W-:Y:S02]  /*1430*/  FFMA R9, R19, R15, R18 ;  /* 0x0000000f13097223 */ /* 0x000fe40000000012 */
[----:B------:R-:W0:Y:S04]  /*1440*/  LDS.128 R12, [R35+0x30] ;  /* 0x00003000230c7984 */ /* 0x000e280000000c00 */
[----:B------:R-:W1:Y:S01]  /*1450*/  LDS.128 R16, [R34+0x130] ;  /* 0x0001300022107984 */ /* 0x000e620000000c00 */
        /* <DEDUP_REMOVED lines=8> */
[----:B------:R-:W0:Y:S01]  /*14e0*/  LDS.128 R4, [R35+0x40] ;  /* 0x0000400023047984 */ /* 0x000e220000000c00 */
[----:B------:R-:W-:-:S03]  /*14f0*/  FFMA R15, R19, R15, R18 ;  /* 0x0000000f130f7223 */ /* 0x000fc60000000012 */
        /* <DEDUP_REMOVED lines=25> */
[----:B------:R-:W0:Y:S01]  /*1690*/  LDS.128 R16, [R35+0x70] ;  /* 0x0000700023107984 */ /* 0x000e220000000c00 */
[-C--:B------:R-:W-:Y:S01]  /*16a0*/  FFMA R5, R5, R9.reuse, R4 ;  /* 0x0000000905057223 */ /* 0x080fe20000000004 */
[----:B------:R-:W-:-:S03]  /*16b0*/  FFMA R13, R13, R9, R12 ;  /* 0x000000090d0d7223 */ /* 0x000fc6000000000c */
[-C--:B------:R-:W-:Y:S01]  /*16c0*/  FFMA R6, R6, R10.reuse, R5 ;  /* 0x0000000a06067223 */ /* 0x080fe20000000005 */
[----:B------:R-:W-:-:S03]  /*16d0*/  FFMA R14, R14, R10, R13 ;  /* 0x0000000a0e0e7223 */ /* 0x000fc6000000000d */
[-C--:B------:R-:W-:Y:S01]  /*16e0*/  FFMA R7, R7, R11.reuse, R6 ;  /* 0x0000000b07077223 */ /* 0x080fe20000000006 */
[----:B------:R-:W-:-:S03]  /*16f0*/  FFMA R15, R15, R11, R14 ;  /* 0x0000000b0f0f7223 */ /* 0x000fc6000000000e */
[-C--:B0-----:R-:W-:Y:S01]  /*1700*/  FFMA R20, R20, R16.reuse, R7 ;  /* 0x0000001014147223 */ /* 0x081fe20000000007 */
[----:B------:R-:W-:-:S03]  /*1710*/  FFMA R24, R24, R16, R15 ;  /* 0x0000001018187223 */ /* 0x000fc6000000000f */
[-C--:B------:R-:W-:Y:S01]  /*1720*/  FFMA R21, R21, R17.reuse, R20 ;  /* 0x0000001115157223 */ /* 0x080fe20000000014 */
[----:B------:R-:W-:-:S03]  /*1730*/  FFMA R25, R25, R17, R24 ;  /* 0x0000001119197223 */ /* 0x000fc60000000018 */
[-C--:B------:R-:W-:Y:S01]  /*1740*/  FFMA R22, R22, R18.reuse, R21 ;  /* 0x0000001216167223 */ /* 0x080fe20000000015 */
[----:B------:R-:W-:-:S03]  /*1750*/  FFMA R26, R26, R18, R25 ;  /* 0x000000121a1a7223 */ /* 0x000fc60000000019 */
[-C--:B------:R-:W-:Y:S01]  /*1760*/  FFMA R23, R23, R19.reuse, R22 ;  /* 0x0000001317177223 */ /* 0x080fe20000000016 */
[----:B------:R-:W-:-:S04]  /*1770*/  FFMA R25, R27, R19, R26 ;  /* 0x000000131b197223 */ /* 0x000fc8000000001a */
[----:B------:R-:W-:Y:S01]  /*1780*/  MOV R27, R23 ;  /* 0x00000017001b7202 */ /* 0x000fe20000000f00 */
[----:B------:R-:W-:Y:S06]  /*1790*/  @P0 BRA `(.L_x_4) ;  /* 0xfffffff800880947 */ /* 0x000fec000383ffff */
[----:B------:R-:W-:Y:S05]  /*17a0*/  @P1 BRA `(.L_x_5) ;  /* 0xffffffe800581947 */ /* 0x000fea000383ffff */
[----:B------:R-:W0:Y:S01]  /*17b0*/  LDC.64 R4, c[0x0][0x390] ;  /* 0x0000e400ff047b82 */ /* 0x000e220000000a00 */
[----:B------:R-:W-:-:S04]  /*17c0*/  LEA R3, R28, R3, 0x5 ;  /* 0x000000031c037211 */ /* 0x000fc800078e28ff */
[----:B------:R-:W-:-:S04]  /*17d0*/  LEA R3, R3, R0, 0x5 ;  /* 0x0000000003037211 */ /* 0x000fc800078e28ff */
[----:B------:R-:W-:-:S05]  /*17e0*/  SHF.L.U32 R3, R3, 0x1, RZ ;  /* 0x0000000103037819 */ /* 0x000fca00000006ff */
[----:B0-----:R-:W-:-:S05]  /*17f0*/  IMAD.WIDE.U32 R2, R3, 0x4, R4 ;  /* 0x0000000403027825 */ /* 0x001fca00078e0004 */
[----:B------:R-:W-:Y:S04]  /*1800*/  STG.E desc[UR6][R2.64], R23 ;  /* 0x0000001702007986 */ /* 0x000fe8000c101906 */
[----:B------:R-:W-:Y:S01]  /*1810*/  STG.E desc[UR6][R2.64+0x4], R25 ;  /* 0x0000041902007986 */ /* 0x000fe2000c101906 */
[----:B------:R-:W-:Y:S05]  /*1820*/  EXIT ;  /* 0x000000000000794d */ /* 0x000fea0003800000 */
.L_x_6:
[----:B------:R-:W-:-:S00]  /*1830*/  BRA `(.L_x_6) ;  /* 0xfffffffc00fc7947 */ /* 0x000fc0000383ffff */
[----:B------:R-:W-:-:S00]  /*1840*/  NOP ;  /* 0x0000000000007918 */ /* 0x000fc00000000000 */
        /* <DEDUP_REMOVED lines=11> */
.L_x_7:


//--------------------- .nv.shared.default_function_kernel0 --------------------------
	.section	.nv.shared.default_function_kernel0,"aw",@nobits
	.sectionflags	@""
	.align	4
.nv.shared.default_function_kernel0:
	.zero		17664


//--------------------- .nv.shared.reserved.0     --------------------------
	.section	.nv.shared.reserved.0,"aw",@nobits
	.weak		__nv_reservedSMEM_offset_0_alias
	.size		__nv_reservedSMEM_offset_0_alias, 0, 64
	.other		__nv_reservedSMEM_offset_0_alias,@"STO_CUDA_RESERVED_SHARED STV_DEFAULT"
__nv_reservedSMEM_offset_0_alias:
	.zero		0
	.zero		64


//--------------------- .nv.constant0.default_function_kernel0 --------------------------
	.section	.nv.constant0.default_function_kernel0,"a",@progbits
	.sectionflags	@""
	.align	4
.nv.constant0.default_function_kernel0:
	.zero		920


//--------------------- SYMBOLS --------------------------

	.type		.nv.reservedSmem.offset0,@object
	.size		.nv.reservedSmem.offset0,0x4
	.type		.nv.reservedSmem.cap,@object
	.size		.nv.reservedSmem.cap,0x4
